	.headerflags	@"EF_CUDA_TEXMODE_UNIFIED EF_CUDA_64BIT_ADDRESS EF_CUDA_ACCELERATORS EF_CUDA_SM90 EF_CUDA_VIRTUAL_SM(EF_CUDA_SM90)"
	.elftype	@"ET_EXEC"


//--------------------- .nv.info                  --------------------------
	.section	.nv.info,"",@"SHT_CUDA_INFO"
	.align	4


	//----- nvinfo : EIATTR_REGCOUNT
	.align		4
        /*0000*/ 	.byte	0x04, 0x2f
        /*0002*/ 	.short	(.L_3 - .L_2)
	.align		4
.L_2:
        /*0004*/ 	.word	index@(triton_poi_fused__native_batch_norm_legit_no_training_relu_4)
        /*0008*/ 	.word	0x00000026


	//----- nvinfo : EIATTR_MIN_STACK_SIZE
	.align		4
.L_3:
        /*000c*/ 	.byte	0x04, 0x12
        /*000e*/ 	.short	(.L_5 - .L_4)
	.align		4
.L_4:
        /*0010*/ 	.word	index@(triton_poi_fused__native_batch_norm_legit_no_training_relu_4)
        /*0014*/ 	.word	0x00000000


	//----- nvinfo : EIATTR_FRAME_SIZE
	.align		4
.L_5:
        /*0018*/ 	.byte	0x04, 0x11
        /*001a*/ 	.short	(.L_7 - .L_6)
	.align		4
.L_6:
        /*001c*/ 	.word	index@(triton_poi_fused__native_batch_norm_legit_no_training_relu_4)
        /*0020*/ 	.word	0x00000000


	//----- nvinfo : EIATTR_MIN_STACK_SIZE
	.align		4
.L_7:
        /*0024*/ 	.byte	0x04, 0x12
        /*0026*/ 	.short	(.L_9 - .L_8)
	.align		4
.L_8:
        /*0028*/ 	.word	index@(triton_poi_fused__native_batch_norm_legit_no_training_relu_4)
        /*002c*/ 	.word	0x00000000
.L_9:


//--------------------- .nv.info.triton_poi_fused__native_batch_norm_legit_no_training_relu_4 --------------------------
	.section	.nv.info.triton_poi_fused__native_batch_norm_legit_no_training_relu_4,"",@"SHT_CUDA_INFO"
	.sectionflags	@""
	.align	4


	//----- nvinfo : EIATTR_CUDA_API_VERSION
	.align		4
        /*0000*/ 	.byte	0x04, 0x37
        /*0002*/ 	.short	(.L_11 - .L_10)
.L_10:
        /*0004*/ 	.word	0x0000007c


	//----- nvinfo : EIATTR_KPARAM_INFO
	.align		4
.L_11:
        /*0008*/ 	.byte	0x04, 0x17
        /*000a*/ 	.short	(.L_13 - .L_12)
.L_12:
        /*000c*/ 	.word	0x00000000
        /*0010*/ 	.short	0x0006
        /*0012*/ 	.short	0x0030
        /*0014*/ 	.byte	0x00, 0xf0, 0x11, 0x00


	//----- nvinfo : EIATTR_KPARAM_INFO
	.align		4
.L_13:
        /*0018*/ 	.byte	0x04, 0x17
        /*001a*/ 	.short	(.L_15 - .L_14)
.L_14:
        /*001c*/ 	.word	0x00000000
        /*0020*/ 	.short	0x0005
        /*0022*/ 	.short	0x0028
        /*0024*/ 	.byte	0x00, 0xf4, 0x21, 0x00


	//----- nvinfo : EIATTR_KPARAM_INFO
	.align		4
.L_15:
        /*0028*/ 	.byte	0x04, 0x17
        /*002a*/ 	.short	(.L_17 - .L_16)
.L_16:
        /*002c*/ 	.word	0x00000000
        /*0030*/ 	.short	0x0004
        /*0032*/ 	.short	0x0020
        /*0034*/ 	.byte	0x00, 0xf4, 0x21, 0x00


	//----- nvinfo : EIATTR_KPARAM_INFO
	.align		4
.L_17:
        /*0038*/ 	.byte	0x04, 0x17
        /*003a*/ 	.short	(.L_19 - .L_18)
.L_18:
        /*003c*/ 	.word	0x00000000
        /*0040*/ 	.short	0x0003
        /*0042*/ 	.short	0x0018
        /*0044*/ 	.byte	0x00, 0xf4, 0x21, 0x00


	//----- nvinfo : EIATTR_KPARAM_INFO
	.align		4
.L_19:
        /*0048*/ 	.byte	0x04, 0x17
        /*004a*/ 	.short	(.L_21 - .L_20)
.L_20:
        /*004c*/ 	.word	0x00000000
        /*0050*/ 	.short	0x0002
        /*0052*/ 	.short	0x0010
        /*0054*/ 	.byte	0x00, 0xf4, 0x21, 0x00


	//----- nvinfo : EIATTR_KPARAM_INFO
	.align		4
.L_21:
        /*0058*/ 	.byte	0x04, 0x17
        /*005a*/ 	.short	(.L_23 - .L_22)
.L_22:
        /*005c*/ 	.word	0x00000000
        /*0060*/ 	.short	0x0001
        /*0062*/ 	.short	0x0008
        /*0064*/ 	.byte	0x00, 0xf4, 0x21, 0x00


	//----- nvinfo : EIATTR_KPARAM_INFO
	.align		4
.L_23:
        /*0068*/ 	.byte	0x04, 0x17
        /*006a*/ 	.short	(.L_25 - .L_24)
.L_24:
        /*006c*/ 	.word	0x00000000
        /*0070*/ 	.short	0x0000
        /*0072*/ 	.short	0x0000
        /*0074*/ 	.byte	0x00, 0xf4, 0x21, 0x00


	//----- nvinfo : EIATTR_SPARSE_MMA_MASK
	.align		4
.L_25:
        /*0078*/ 	.byte	0x03, 0x50
        /*007a*/ 	.short	0x0000


	//----- nvinfo : EIATTR_MAXREG_COUNT
	.align		4
        /*007c*/ 	.byte	0x03, 0x1b
        /*007e*/ 	.short	0x00ff


	//----- nvinfo : EIATTR_EXIT_INSTR_OFFSETS
	.align		4
        /*0080*/ 	.byte	0x04, 0x1c
        /*0082*/ 	.short	(.L_27 - .L_26)


	//   ....[0]....
.L_26:
        /*0084*/ 	.word	0x00000a50


	//----- nvinfo : EIATTR_REQNTID
	.align		4
.L_27:
        /*0088*/ 	.byte	0x04, 0x10
        /*008a*/ 	.short	(.L_29 - .L_28)
.L_28:
        /*008c*/ 	.word	0x00000080
        /*0090*/ 	.word	0x00000001
        /*0094*/ 	.word	0x00000001


	//----- nvinfo : EIATTR_CBANK_PARAM_SIZE
	.align		4
.L_29:
        /*0098*/ 	.byte	0x03, 0x19
        /*009a*/ 	.short	0x0034


	//----- nvinfo : EIATTR_PARAM_CBANK
	.align		4
        /*009c*/ 	.byte	0x04, 0x0a
        /*009e*/ 	.short	(.L_31 - .L_30)
	.align		4
.L_30:
        /*00a0*/ 	.word	index@(.nv.constant0.triton_poi_fused__native_batch_norm_legit_no_training_relu_4)
        /*00a4*/ 	.short	0x0210
        /*00a6*/ 	.short	0x0034


	//----- nvinfo : EIATTR_SW_WAR
	.align		4
.L_31:
        /*00a8*/ 	.byte	0x04, 0x36
        /*00aa*/ 	.short	(.L_33 - .L_32)
.L_32:
        /*00ac*/ 	.word	0x00000008
.L_33:


//--------------------- .nv.callgraph             --------------------------
	.section	.nv.callgraph,"",@"SHT_CUDA_CALLGRAPH"
	.align	4
	.sectionentsize	8
	.align		4
        /*0000*/ 	.word	0x00000000
	.align		4
        /*0004*/ 	.word	0xffffffff
	.align		4
        /*0008*/ 	.word	0x00000000
	.align		4
        /*000c*/ 	.word	0xfffffffe
	.align		4
        /*0010*/ 	.word	0x00000000
	.align		4
        /*0014*/ 	.word	0xfffffffd
	.align		4
        /*0018*/ 	.word	0x00000000
	.align		4
        /*001c*/ 	.word	0xfffffffc


//--------------------- .nv.constant4             --------------------------
	.section	.nv.constant4,"a",@progbits
	.align	8
	.align		8
.nv.constant4:
        /*0000*/ 	.dword	_$_str
	.align		8
        /*0008*/ 	.dword	_$_str_$_2


//--------------------- .text.triton_poi_fused__native_batch_norm_legit_no_training_relu_4 --------------------------
	.section	.text.triton_poi_fused__native_batch_norm_legit_no_training_relu_4,"ax",@progbits
	.align	128
        .global         triton_poi_fused__native_batch_norm_legit_no_training_relu_4
        .type           triton_poi_fused__native_batch_norm_legit_no_training_relu_4,@function
        .size           triton_poi_fused__native_batch_norm_legit_no_training_relu_4,(.L_x_1 - triton_poi_fused__native_batch_norm_legit_no_training_relu_4)
        .other          triton_poi_fused__native_batch_norm_legit_no_training_relu_4,@"STO_CUDA_ENTRY STV_DEFAULT"
triton_poi_fused__native_batch_norm_legit_no_training_relu_4:
.text.triton_poi_fused__native_batch_norm_legit_no_training_relu_4:
[----:B------:R-:W-:Y:S01]  /*0000*/  LDC R1, c[0x0][0x28] ;  /* 0x00000a00ff017b82 */ /* 0x000fe20000000800 */
[----:B------:R-:W1:Y:S07]  /*0010*/  S2R R0, SR_TID.X ;  /* 0x0000000000007919 */ /* 0x000e6e0000002100 */
[----:B------:R-:W2:Y:S01]  /*0020*/  LDC.64 R16, c[0x0][0x220] ;  /* 0x00008800ff107b82 */ /* 0x000ea20000000a00 */
[----:B------:R-:W-:Y:S01]  /*0030*/  ULDC.64 UR4, c[0x0][0x208] ;  /* 0x0000820000047ab9 */ /* 0x000fe20000000a00 */
[----:B------:R-:W3:Y:S06]  /*0040*/  S2R R3, SR_CTAID.X ;  /* 0x0000000000037919 */ /* 0x000eec0000002500 */
[----:B------:R-:W4:Y:S08]  /*0050*/  LDC.64 R20, c[0x0][0x218] ;  /* 0x00008600ff147b82 */ /* 0x000f300000000a00 */
[----:B------:R-:W5:Y:S08]  /*0060*/  LDC.64 R22, c[0x0][0x210] ;  /* 0x00008400ff167b82 */ /* 0x000f700000000a00 */
[----:B------:R-:W5:Y:S01]  /*0070*/  LDC.64 R32, c[0x0][0x230] ;  /* 0x00008c00ff207b82 */ /* 0x000f620000000a00 */
[----:B-1----:R-:W-:-:S04]  /*0080*/  SHF.L.U32 R0, R0, 0x2, RZ ;  /* 0x0000000200007819 */ /* 0x002fc800000006ff */
[----:B------:R-:W-:-:S04]  /*0090*/  LOP3.LUT R0, R0, 0x1fc, RZ, 0xc0, !PT ;  /* 0x000001fc00007812 */ /* 0x000fc800078ec0ff */
[----:B---3--:R-:W-:-:S05]  /*00a0*/  LEA R2, R3, R0, 0xa ;  /* 0x0000000003027211 */ /* 0x008fca00078e50ff */
[----:B------:R-:W-:-:S05]  /*00b0*/  IMAD.HI R0, R2, 0x2aaaaaab, RZ ;  /* 0x2aaaaaab02007827 */ /* 0x000fca00078e02ff */
[----:B------:R-:W-:-:S04]  /*00c0*/  SHF.R.U32.HI R3, RZ, 0x1f, R0 ;  /* 0x0000001fff037819 */ /* 0x000fc80000011600 */
[----:B------:R-:W-:-:S05]  /*00d0*/  LEA.HI R3, R0, R3, RZ, 0x1b ;  /* 0x0000000300037211 */ /* 0x000fca00078fd8ff */
[----:B------:R-:W-:-:S04]  /*00e0*/  IMAD R19, R3, -0xc0, R2 ;  /* 0xffffff4003137824 */ /* 0x000fc800078e0202 */
[----:B--2---:R-:W-:-:S06]  /*00f0*/  IMAD.WIDE R12, R19, 0x4, R16 ;  /* 0x00000004130c7825 */ /* 0x004fcc00078e0210 */
[----:B------:R-:W2:Y:S01]  /*0100*/  LDG.E.EL.128 R12, desc[UR4][R12.64] ;  /* 0x000000040c0c7981 */ /* 0x000ea2000c2e1d00 */
[----:B------:R-:W-:Y:S01]  /*0110*/  IADD3 R3, R2, 0x200, RZ ;  /* 0x0000020002037810 */ /* 0x000fe20007ffe0ff */
[----:B----4-:R-:W-:-:S04]  /*0120*/  IMAD.WIDE R8, R19, 0x4, R20 ;  /* 0x0000000413087825 */ /* 0x010fc800078e0214 */
[----:B------:R-:W-:Y:S02]  /*0130*/  IMAD.HI R0, R3, 0x2aaaaaab, RZ ;  /* 0x2aaaaaab03007827 */ /* 0x000fe400078e02ff */
[----:B------:R-:W3:Y:S02]  /*0140*/  LDG.E.EL.128 R8, desc[UR4][R8.64] ;  /* 0x0000000408087981 */ /* 0x000ee4000c2e1d00 */
[----:B-----5:R-:W-:Y:S01]  /*0150*/  IMAD.WIDE R22, R2, 0x4, R22 ;  /* 0x0000000402167825 */ /* 0x020fe200078e0216 */
[----:B------:R-:W-:-:S04]  /*0160*/  SHF.R.U32.HI R25, RZ, 0x1f, R0 ;  /* 0x0000001fff197819 */ /* 0x000fc80000011600 */
[----:B------:R-:W3:Y:S01]  /*0170*/  LDG.E.128 R4, desc[UR4][R22.64] ;  /* 0x0000000416047981 */ /* 0x000ee2000c1e1d00 */
[----:B------:R-:W-:-:S03]  /*0180*/  LEA.HI R0, R0, R25, RZ, 0x1b ;  /* 0x0000001900007211 */ /* 0x000fc600078fd8ff */
[----:B------:R1:W4:Y:S02]  /*0190*/  LDG.E.128 R28, desc[UR4][R22.64+0x800] ;  /* 0x00080004161c7981 */ /* 0x000324000c1e1d00 */
[----:B------:R-:W-:-:S04]  /*01a0*/  IMAD R3, R0, -0xc0, R3 ;  /* 0xffffff4000037824 */ /* 0x000fc800078e0203 */
[----:B------:R-:W-:Y:S01]  /*01b0*/  IMAD.WIDE R24, R3, 0x4, R20 ;  /* 0x0000000403187825 */ /* 0x000fe200078e0214 */
[----:B-1----:R-:W1:Y:S05]  /*01c0*/  LDC.64 R22, c[0x0][0x228] ;  /* 0x00008a00ff167b82 */ /* 0x002e6a0000000a00 */
[----:B------:R-:W4:Y:S01]  /*01d0*/  LDG.E.EL.128 R24, desc[UR4][R24.64] ;  /* 0x0000000418187981 */ /* 0x000f22000c2e1d00 */
[----:B------:R-:W-:Y:S01]  /*01e0*/  HFMA2.MMA R0, -RZ, RZ, 1.625, 0 ;  /* 0x3e800000ff007435 */ /* 0x000fe200000001ff */
[----:B-1----:R-:W-:-:S04]  /*01f0*/  IMAD.WIDE R34, R19, 0x4, R22 ;  /* 0x0000000413227825 */ /* 0x002fc800078e0216 */
[----:B--2---:R-:W-:Y:S01]  /*0200*/  FADD R18, R12, 9.9999997473787516356e-06 ;  /* 0x3727c5ac0c127421 */ /* 0x004fe20000000000 */
[----:B------:R-:W-:-:S05]  /*0210*/  FADD R20, R13, 9.9999997473787516356e-06 ;  /* 0x3727c5ac0d147421 */ /* 0x000fca0000000000 */
[----:B------:R-:W1:Y:S01]  /*0220*/  MUFU.SQRT R18, R18 ;  /* 0x0000001200127308 */ /* 0x000e620000002000 */
[----:B------:R-:W-:-:S07]  /*0230*/  FADD R14, R14, 9.9999997473787516356e-06 ;  /* 0x3727c5ac0e0e7421 */ /* 0x000fce0000000000 */
[----:B------:R-:W2:Y:S01]  /*0240*/  MUFU.SQRT R20, R20 ;  /* 0x0000001400147308 */ /* 0x000ea20000002000 */
[----:B------:R-:W-:-:S07]  /*0250*/  FADD R15, R15, 9.9999997473787516356e-06 ;  /* 0x3727c5ac0f0f7421 */ /* 0x000fce0000000000 */
[----:B------:R-:W5:Y:S01]  /*0260*/  MUFU.SQRT R12, R14 ;  /* 0x0000000e000c7308 */ /* 0x000f620000002000 */
[----:B-1----:R-:W-:-:S07]  /*0270*/  FSETP.GT.AND P6, PT, R18, 8.50705917302346158658e+37, PT ;  /* 0x7e8000001200780b */ /* 0x002fce0003fc4000 */
[----:B------:R-:W1:Y:S01]  /*0280*/  MUFU.SQRT R13, R15 ;  /* 0x0000000f000d7308 */ /* 0x000e620000002000 */
[----:B--2---:R-:W-:Y:S02]  /*0290*/  FSETP.GT.AND P5, PT, R20, 8.50705917302346158658e+37, PT ;  /* 0x7e8000001400780b */ /* 0x004fe40003fa4000 */
[----:B------:R-:W-:Y:S02]  /*02a0*/  FSETP.GEU.AND P4, PT, R18, 1.175494350822287508e-38, PT ;  /* 0x008000001200780b */ /* 0x000fe40003f8e000 */
[----:B------:R-:W-:Y:S02]  /*02b0*/  FSETP.GEU.AND P3, PT, R20, 1.175494350822287508e-38, PT ;  /* 0x008000001400780b */ /* 0x000fe40003f6e000 */
[----:B-----5:R-:W-:Y:S01]  /*02c0*/  FSETP.GT.AND P2, PT, R12, 8.50705917302346158658e+37, PT ;  /* 0x7e8000000c00780b */ /* 0x020fe20003f44000 */
[----:B------:R-:W-:Y:S01]  /*02d0*/  @P6 FMUL R18, R18, 0.25 ;  /* 0x3e80000012126820 */ /* 0x000fe20000400000 */
[----:B---3--:R-:W-:Y:S01]  /*02e0*/  FADD R4, R4, -R8 ;  /* 0x8000000804047221 */ /* 0x008fe20000000000 */
[----:B------:R-:W-:-:S02]  /*02f0*/  FSETP.GEU.AND P0, PT, R12, 1.175494350822287508e-38, PT ;  /* 0x008000000c00780b */ /* 0x000fc40003f0e000 */
[----:B------:R-:W-:Y:S02]  /*0300*/  FSEL R8, R0, 1, P6 ;  /* 0x3f80000000087808 */ /* 0x000fe40003000000 */
[----:B------:R-:W-:Y:S01]  /*0310*/  @P5 FMUL R20, R20, 0.25 ;  /* 0x3e80000014145820 */ /* 0x000fe20000400000 */
[C---:B-1----:R-:W-:Y:S01]  /*0320*/  FSETP.GT.AND P1, PT, R13.reuse, 8.50705917302346158658e+37, PT ;  /* 0x7e8000000d00780b */ /* 0x042fe20003f24000 */
[----:B------:R-:W-:Y:S01]  /*0330*/  @!P4 FMUL R18, R18, 16777216 ;  /* 0x4b8000001212c820 */ /* 0x000fe20000400000 */
[----:B------:R-:W-:Y:S01]  /*0340*/  FSETP.GEU.AND P6, PT, R13, 1.175494350822287508e-38, PT ;  /* 0x008000000d00780b */ /* 0x000fe20003fce000 */
[----:B------:R-:W-:Y:S01]  /*0350*/  @!P3 FMUL R20, R20, 16777216 ;  /* 0x4b8000001414b820 */ /* 0x000fe20000400000 */
[----:B------:R-:W-:Y:S02]  /*0360*/  FADD R5, R5, -R9 ;  /* 0x8000000905057221 */ /* 0x000fe40000000000 */
[----:B------:R-:W1:Y:S01]  /*0370*/  MUFU.RCP R9, R18 ;  /* 0x0000001200097308 */ /* 0x000e620000001000 */
[----:B------:R-:W-:Y:S01]  /*0380*/  @P2 FMUL R12, R12, 0.25 ;  /* 0x3e8000000c0c2820 */ /* 0x000fe20000400000 */
[----:B------:R-:W-:-:S06]  /*0390*/  FADD R7, R7, -R11 ;  /* 0x8000000b07077221 */ /* 0x000fcc0000000000 */
[----:B------:R-:W2:Y:S01]  /*03a0*/  MUFU.RCP R20, R20 ;  /* 0x0000001400147308 */ /* 0x000ea20000001000 */
[----:B------:R-:W-:Y:S01]  /*03b0*/  @P1 FMUL R13, R13, 0.25 ;  /* 0x3e8000000d0d1820 */ /* 0x000fe20000400000 */
[----:B------:R-:W-:Y:S01]  /*03c0*/  @!P0 FMUL R12, R12, 16777216 ;  /* 0x4b8000000c0c8820 */ /* 0x000fe20000400000 */
[----:B------:R-:W-:Y:S01]  /*03d0*/  FSEL R11, R0, 1, P5 ;  /* 0x3f800000000b7808 */ /* 0x000fe20002800000 */
[----:B----4-:R-:W-:Y:S01]  /*03e0*/  FADD R29, R29, -R25 ;  /* 0x800000191d1d7221 */ /* 0x010fe20000000000 */
[----:B------:R-:W-:Y:S01]  /*03f0*/  @!P6 FMUL R13, R13, 16777216 ;  /* 0x4b8000000d0de820 */ /* 0x000fe20000400000 */
[----:B------:R-:W-:Y:S01]  /*0400*/  FADD R24, R28, -R24 ;  /* 0x800000181c187221 */ /* 0x000fe20000000000 */
[----:B------:R-:W-:Y:S01]  /*0410*/  @!P4 FMUL R8, R8, 16777216 ;  /* 0x4b8000000808c820 */ /* 0x000fe20000400000 */
[----:B------:R-:W3:Y:S01]  /*0420*/  MUFU.RCP R25, R12 ;  /* 0x0000000c00197308 */ /* 0x000ee20000001000 */
[----:B------:R-:W-:Y:S02]  /*0430*/  @!P3 FMUL R11, R11, 16777216 ;  /* 0x4b8000000b0bb820 */ /* 0x000fe40000400000 */
[----:B-1----:R-:W-:Y:S01]  /*0440*/  FMUL R9, R9, R8 ;  /* 0x0000000809097220 */ /* 0x002fe20000400000 */
[----:B------:R-:W-:-:S04]  /*0450*/  FSEL R8, R0, 1, P2 ;  /* 0x3f80000000087808 */ /* 0x000fc80001000000 */
[----:B------:R-:W1:Y:S01]  /*0460*/  MUFU.RCP R28, R13 ;  /* 0x0000000d001c7308 */ /* 0x000e620000001000 */
[----:B--2---:R-:W-:Y:S01]  /*0470*/  FMUL R18, R20, R11 ;  /* 0x0000000b14127220 */ /* 0x004fe20000400000 */
[----:B------:R-:W-:Y:S01]  /*0480*/  FSEL R11, R0, 1, P1 ;  /* 0x3f800000000b7808 */ /* 0x000fe20000800000 */
[----:B------:R-:W-:Y:S01]  /*0490*/  @!P0 FMUL R8, R8, 16777216 ;  /* 0x4b80000008088820 */ /* 0x000fe20000400000 */
[----:B------:R-:W-:-:S03]  /*04a0*/  FMUL R21, R9, R4 ;  /* 0x0000000409157220 */ /* 0x000fc60000400000 */
[----:B------:R-:W-:Y:S01]  /*04b0*/  @!P6 FMUL R11, R11, 16777216 ;  /* 0x4b8000000b0be820 */ /* 0x000fe20000400000 */
[----:B---3--:R-:W-:Y:S01]  /*04c0*/  FMUL R25, R25, R8 ;  /* 0x0000000819197220 */ /* 0x008fe20000400000 */
[----:B------:R-:W-:Y:S01]  /*04d0*/  FADD R6, R6, -R10 ;  /* 0x8000000a06067221 */ /* 0x000fe20000000000 */
[----:B0-----:R-:W-:-:S04]  /*04e0*/  IMAD.WIDE R8, R19, 0x4, R32 ;  /* 0x0000000413087825 */ /* 0x001fc800078e0220 */
[----:B------:R-:W-:Y:S01]  /*04f0*/  FMUL R18, R18, R5 ;  /* 0x0000000512127220 */ /* 0x000fe20000400000 */
[----:B-1----:R-:W-:Y:S01]  /*0500*/  FMUL R28, R28, R11 ;  /* 0x0000000b1c1c7220 */ /* 0x002fe20000400000 */
[----:B------:R-:W-:Y:S01]  /*0510*/  FMUL R25, R25, R6 ;  /* 0x0000000619197220 */ /* 0x000fe20000400000 */
[----:B------:R-:W2:Y:S02]  /*0520*/  LDG.E.EL.128 R8, desc[UR4][R8.64] ;  /* 0x0000000408087981 */ /* 0x000ea4000c2e1d00 */
[----:B------:R-:W-:Y:S02]  /*0530*/  FMUL R28, R28, R7 ;  /* 0x000000071c1c7220 */ /* 0x000fe40000400000 */
[----:B------:R-:W2:Y:S01]  /*0540*/  LDG.E.EL.128 R4, desc[UR4][R34.64] ;  /* 0x0000000422047981 */ /* 0x000ea2000c2e1d00 */
[----:B------:R-:W-:-:S06]  /*0550*/  IMAD.WIDE R12, R3, 0x4, R16 ;  /* 0x00000004030c7825 */ /* 0x000fcc00078e0210 */
[----:B------:R-:W3:Y:S01]  /*0560*/  LDG.E.EL.128 R12, desc[UR4][R12.64] ;  /* 0x000000040c0c7981 */ /* 0x000ee2000c2e1d00 */
[----:B------:R-:W-:-:S04]  /*0570*/  IMAD.WIDE R16, R3, 0x4, R22 ;  /* 0x0000000403107825 */ /* 0x000fc800078e0216 */
[----:B------:R-:W-:-:S04]  /*0580*/  IMAD.WIDE R22, R3, 0x4, R32 ;  /* 0x0000000403167825 */ /* 0x000fc800078e0220 */
[----:B--2---:R-:W-:Y:S01]  /*0590*/  FFMA R4, R4, R21, R8 ;  /* 0x0000001504047223 */ /* 0x004fe20000000008 */
[----:B------:R-:W-:Y:S01]  /*05a0*/  FFMA R5, R5, R18, R9 ;  /* 0x0000001205057223 */ /* 0x000fe20000000009 */
[----:B------:R-:W2:Y:S04]  /*05b0*/  LDG.E.EL.128 R20, desc[UR4][R22.64] ;  /* 0x0000000416147981 */ /* 0x000ea8000c2e1d00 */
[----:B------:R-:W2:Y:S01]  /*05c0*/  LDG.E.EL.128 R16, desc[UR4][R16.64] ;  /* 0x0000000410107981 */ /* 0x000ea2000c2e1d00 */
[----:B---3--:R-:W-:-:S06]  /*05d0*/  FADD R3, R12, 9.9999997473787516356e-06 ;  /* 0x3727c5ac0c037421 */ /* 0x008fcc0000000000 */
[----:B------:R-:W0:Y:S01]  /*05e0*/  MUFU.SQRT R3, R3 ;  /* 0x0000000300037308 */ /* 0x000e220000002000 */
[----:B------:R-:W-:Y:S01]  /*05f0*/  FADD R13, R13, 9.9999997473787516356e-06 ;  /* 0x3727c5ac0d0d7421 */ /* 0x000fe20000000000 */
[----:B------:R-:W-:Y:S01]  /*0600*/  FADD R14, R14, 9.9999997473787516356e-06 ;  /* 0x3727c5ac0e0e7421 */ /* 0x000fe20000000000 */
[----:B------:R-:W-:Y:S01]  /*0610*/  FADD R15, R15, 9.9999997473787516356e-06 ;  /* 0x3727c5ac0f0f7421 */ /* 0x000fe20000000000 */
[----:B------:R-:W-:Y:S01]  /*0620*/  FFMA R6, R6, R25, R10 ;  /* 0x0000001906067223 */ /* 0x000fe2000000000a */
[----:B------:R-:W-:-:S03]  /*0630*/  FFMA R7, R7, R28, R11 ;  /* 0x0000001c07077223 */ /* 0x000fc6000000000b */
[----:B------:R-:W1:Y:S08]  /*0640*/  MUFU.SQRT R11, R13 ;  /* 0x0000000d000b7308 */ /* 0x000e700000002000 */
[----:B------:R-:W3:Y:S01]  /*0650*/  MUFU.SQRT R12, R14 ;  /* 0x0000000e000c7308 */ /* 0x000ee20000002000 */
[----:B0-----:R-:W-:-:S07]  /*0660*/  FSETP.GT.AND P6, PT, R3, 8.50705917302346158658e+37, PT ;  /* 0x7e8000000300780b */ /* 0x001fce0003fc4000 */
[----:B------:R-:W0:Y:S01]  /*0670*/  MUFU.SQRT R10, R15 ;  /* 0x0000000f000a7308 */ /* 0x000e220000002000 */
[----:B------:R-:W-:Y:S02]  /*0680*/  FSETP.GEU.AND P5, PT, R3, 1.175494350822287508e-38, PT ;  /* 0x008000000300780b */ /* 0x000fe40003fae000 */
[----:B-1----:R-:W-:Y:S02]  /*0690*/  FSETP.GT.AND P4, PT, R11, 8.50705917302346158658e+37, PT ;  /* 0x7e8000000b00780b */ /* 0x002fe40003f84000 */
[----:B---3--:R-:W-:Y:S01]  /*06a0*/  FSETP.GT.AND P2, PT, R12, 8.50705917302346158658e+37, PT ;  /* 0x7e8000000c00780b */ /* 0x008fe20003f44000 */
[----:B------:R-:W-:Y:S01]  /*06b0*/  @P6 FMUL R3, R3, 0.25 ;  /* 0x3e80000003036820 */ /* 0x000fe20000400000 */
[----:B------:R-:W-:Y:S02]  /*06c0*/  FSEL R8, R0, 1, P6 ;  /* 0x3f80000000087808 */ /* 0x000fe40003000000 */
[----:B------:R-:W-:Y:S02]  /*06d0*/  FSETP.GEU.AND P3, PT, R11, 1.175494350822287508e-38, PT ;  /* 0x008000000b00780b */ /* 0x000fe40003f6e000 */
[----:B0-----:R-:W-:-:S02]  /*06e0*/  FSETP.GT.AND P1, PT, R10, 8.50705917302346158658e+37, PT ;  /* 0x7e8000000a00780b */ /* 0x001fc40003f24000 */
[----:B------:R-:W-:Y:S02]  /*06f0*/  FSETP.GEU.AND P0, PT, R12, 1.175494350822287508e-38, PT ;  /* 0x008000000c00780b */ /* 0x000fe40003f0e000 */
[----:B------:R-:W-:Y:S01]  /*0700*/  FSETP.GEU.AND P6, PT, R10, 1.175494350822287508e-38, PT ;  /* 0x008000000a00780b */ /* 0x000fe20003fce000 */
[----:B------:R-:W-:Y:S01]  /*0710*/  @!P5 FMUL R3, R3, 16777216 ;  /* 0x4b8000000303d820 */ /* 0x000fe20000400000 */
[----:B------:R-:W-:Y:S01]  /*0720*/  @P4 FMUL R11, R11, 0.25 ;  /* 0x3e8000000b0b4820 */ /* 0x000fe20000400000 */
[----:B------:R-:W-:-:S04]  /*0730*/  @P2 FMUL R12, R12, 0.25 ;  /* 0x3e8000000c0c2820 */ /* 0x000fc80000400000 */
[----:B------:R-:W0:Y:S02]  /*0740*/  MUFU.RCP R3, R3 ;  /* 0x0000000300037308 */ /* 0x000e240000001000 */
[----:B------:R-:W-:Y:S01]  /*0750*/  @P1 FMUL R10, R10, 0.25 ;  /* 0x3e8000000a0a1820 */ /* 0x000fe20000400000 */
[----:B------:R-:W-:Y:S01]  /*0760*/  @!P3 FMUL R11, R11, 16777216 ;  /* 0x4b8000000b0bb820 */ /* 0x000fe20000400000 */
[----:B------:R-:W-:Y:S02]  /*0770*/  @!P0 FMUL R12, R12, 16777216 ;  /* 0x4b8000000c0c8820 */ /* 0x000fe40000400000 */
[----:B------:R-:W-:Y:S01]  /*0780*/  @!P6 FMUL R10, R10, 16777216 ;  /* 0x4b8000000a0ae820 */ /* 0x000fe20000400000 */
[----:B------:R-:W-:Y:S02]  /*0790*/  @!P5 FMUL R8, R8, 16777216 ;  /* 0x4b8000000808d820 */ /* 0x000fe40000400000 */
[----:B------:R-:W1:Y:S01]  /*07a0*/  MUFU.RCP R11, R11 ;  /* 0x0000000b000b7308 */ /* 0x000e620000001000 */
[----:B------:R-:W-:-:S07]  /*07b0*/  FSEL R14, R0, 1, P4 ;  /* 0x3f800000000e7808 */ /* 0x000fce0002000000 */
[----:B------:R-:W3:Y:S01]  /*07c0*/  MUFU.RCP R12, R12 ;  /* 0x0000000c000c7308 */ /* 0x000ee20000001000 */
[----:B------:R-:W-:-:S07]  /*07d0*/  FSEL R13, R0, 1, P2 ;  /* 0x3f800000000d7808 */ /* 0x000fce0001000000 */
[----:B------:R-:W4:Y:S01]  /*07e0*/  MUFU.RCP R10, R10 ;  /* 0x0000000a000a7308 */ /* 0x000f220000001000 */
[----:B------:R-:W-:Y:S01]  /*07f0*/  FSEL R15, R0, 1, P1 ;  /* 0x3f800000000f7808 */ /* 0x000fe20000800000 */
[----:B0-----:R-:W-:Y:S02]  /*0800*/  FMUL R3, R3, R8 ;  /* 0x0000000803037220 */ /* 0x001fe40000400000 */
[----:B------:R-:W0:Y:S01]  /*0810*/  LDC.64 R8, c[0x0][0x238] ;  /* 0x00008e00ff087b82 */ /* 0x000e220000000a00 */
[----:B------:R-:W-:Y:S01]  /*0820*/  @!P3 FMUL R14, R14, 16777216 ;  /* 0x4b8000000e0eb820 */ /* 0x000fe20000400000 */
[----:B------:R-:W-:Y:S01]  /*0830*/  @!P0 FMUL R13, R13, 16777216 ;  /* 0x4b8000000d0d8820 */ /* 0x000fe20000400000 */
[----:B------:R-:W-:Y:S01]  /*0840*/  @!P6 FMUL R15, R15, 16777216 ;  /* 0x4b8000000f0fe820 */ /* 0x000fe20000400000 */
[----:B------:R-:W-:Y:S01]  /*0850*/  FADD R26, R30, -R26 ;  /* 0x8000001a1e1a7221 */ /* 0x000fe20000000000 */
[----:B------:R-:W-:Y:S01]  /*0860*/  FADD R27, R31, -R27 ;  /* 0x8000001b1f1b7221 */ /* 0x000fe20000000000 */
[----:B-1----:R-:W-:Y:S01]  /*0870*/  FMUL R14, R11, R14 ;  /* 0x0000000e0b0e7220 */ /* 0x002fe20000400000 */
[----:B---3--:R-:W-:Y:S01]  /*0880*/  FMUL R13, R12, R13 ;  /* 0x0000000d0c0d7220 */ /* 0x008fe20000400000 */
[----:B----4-:R-:W-:Y:S01]  /*0890*/  FMUL R0, R10, R15 ;  /* 0x0000000f0a007220 */ /* 0x010fe20000400000 */
[----:B------:R-:W-:Y:S01]  /*08a0*/  FMUL R3, R3, R24 ;  /* 0x0000001803037220 */ /* 0x000fe20000400000 */
[----:B------:R-:W-:Y:S01]  /*08b0*/  FMUL R14, R14, R29 ;  /* 0x0000001d0e0e7220 */ /* 0x000fe20000400000 */
[----:B------:R-:W-:Y:S01]  /*08c0*/  FMUL R13, R13, R26 ;  /* 0x0000001a0d0d7220 */ /* 0x000fe20000400000 */
[----:B------:R-:W-:Y:S01]  /*08d0*/  FMUL R0, R0, R27 ;  /* 0x0000001b00007220 */ /* 0x000fe20000400000 */
[----:B------:R-:W-:-:S02]  /*08e0*/  FSETP.GEU.AND P6, PT, R7, RZ, PT ;  /* 0x000000ff0700720b */ /* 0x000fc40003fce000 */
[----:B------:R-:W-:Y:S02]  /*08f0*/  FSETP.GEU.AND P0, PT, R6, RZ, PT ;  /* 0x000000ff0600720b */ /* 0x000fe40003f0e000 */
[----:B------:R-:W-:Y:S02]  /*0900*/  SEL R7, R7, RZ, P6 ;  /* 0x000000ff07077207 */ /* 0x000fe40003000000 */
[C---:B------:R-:W-:Y:S02]  /*0910*/  FSETP.GEU.AND P1, PT, R5.reuse, RZ, PT ;  /* 0x000000ff0500720b */ /* 0x040fe40003f2e000 */
[----:B------:R-:W-:Y:S01]  /*0920*/  FSETP.GEU.AND P2, PT, R4, RZ, PT ;  /* 0x000000ff0400720b */ /* 0x000fe20003f4e000 */
[----:B0-----:R-:W-:Y:S01]  /*0930*/  IMAD.WIDE R8, R2, 0x4, R8 ;  /* 0x0000000402087825 */ /* 0x001fe200078e0208 */
[----:B------:R-:W-:Y:S02]  /*0940*/  SEL R6, R6, RZ, P0 ;  /* 0x000000ff06067207 */ /* 0x000fe40000000000 */
[----:B------:R-:W-:-:S02]  /*0950*/  SEL R5, R5, RZ, P1 ;  /* 0x000000ff05057207 */ /* 0x000fc40000800000 */
[----:B------:R-:W-:-:S05]  /*0960*/  SEL R4, R4, RZ, P2 ;  /* 0x000000ff04047207 */ /* 0x000fca0001000000 */
[----:B------:R-:W-:Y:S01]  /*0970*/  STG.E.128 desc[UR4][R8.64], R4 ;  /* 0x0000000408007986 */ /* 0x000fe2000c101d04 */
[----:B--2---:R-:W-:Y:S01]  /*0980*/  FFMA R3, R16, R3, R20 ;  /* 0x0000000310037223 */ /* 0x004fe20000000014 */
[----:B------:R-:W-:Y:S01]  /*0990*/  FFMA R14, R17, R14, R21 ;  /* 0x0000000e110e7223 */ /* 0x000fe20000000015 */
[----:B------:R-:W-:Y:S01]  /*09a0*/  FFMA R13, R18, R13, R22 ;  /* 0x0000000d120d7223 */ /* 0x000fe20000000016 */
[----:B------:R-:W-:Y:S02]  /*09b0*/  FFMA R0, R19, R0, R23 ;  /* 0x0000000013007223 */ /* 0x000fe40000000017 */
[----:B------:R-:W-:Y:S02]  /*09c0*/  FSETP.GEU.AND P5, PT, R3, RZ, PT ;  /* 0x000000ff0300720b */ /* 0x000fe40003fae000 */
[----:B------:R-:W-:Y:S02]  /*09d0*/  FSETP.GEU.AND P3, PT, R13, RZ, PT ;  /* 0x000000ff0d00720b */ /* 0x000fe40003f6e000 */
[----:B------:R-:W-:-:S02]  /*09e0*/  FSETP.GEU.AND P4, PT, R14, RZ, PT ;  /* 0x000000ff0e00720b */ /* 0x000fc40003f8e000 */
[----:B------:R-:W-:Y:S02]  /*09f0*/  FSETP.GEU.AND P6, PT, R0, RZ, PT ;  /* 0x000000ff0000720b */ /* 0x000fe40003fce000 */
[----:B------:R-:W-:Y:S02]  /*0a00*/  SEL R18, R13, RZ, P3 ;  /* 0x000000ff0d127207 */ /* 0x000fe40001800000 */
[----:B------:R-:W-:Y:S02]  /*0a10*/  SEL R17, R14, RZ, P4 ;  /* 0x000000ff0e117207 */ /* 0x000fe40002000000 */
[----:B------:R-:W-:Y:S02]  /*0a20*/  SEL R16, R3, RZ, P5 ;  /* 0x000000ff03107207 */ /* 0x000fe40002800000 */
[----:B------:R-:W-:-:S05]  /*0a30*/  SEL R19, R0, RZ, P6 ;  /* 0x000000ff00137207 */ /* 0x000fca0003000000 */
[----:B------:R-:W-:Y:S01]  /*0a40*/  STG.E.128 desc[UR4][R8.64+0x800], R16 ;  /* 0x0008001008007986 */ /* 0x000fe2000c101d04 */
[----:B------:R-:W-:Y:S05]  /*0a50*/  EXIT ;  /* 0x000000000000794d */ /* 0x000fea0003800000 */
.L_x_0:
[----:B------:R-:W-:-:S00]  /*0a60*/  BRA `(.L_x_0) ;  /* 0xfffffffc00fc7947 */ /* 0x000fc0000383ffff */
[----:B------:R-:W-:-:S00]  /*0a70*/  NOP ;  /* 0x0000000000007918 */ /* 0x000fc00000000000 */
        /* <DEDUP_REMOVED lines=8> */
.L_x_1:


//--------------------- .nv.global.init           --------------------------
	.section	.nv.global.init,"aw",@progbits
.nv.global.init:
	.type		_$_str,@object
	.size		_$_str,(_$_str_$_2 - _$_str)
_$_str:
        /*0000*/ 	.byte	0x5f, 0x5f, 0x43, 0x55, 0x44, 0x41, 0x5f, 0x46, 0x54, 0x5a, 0x00
	.type		_$_str_$_2,@object
	.size		_$_str_$_2,(.L_1 - _$_str_$_2)
_$_str_$_2:
        /*000b*/ 	.byte	0x5f, 0x5f, 0x43, 0x55, 0x44, 0x41, 0x5f, 0x50, 0x52, 0x45, 0x43, 0x5f, 0x53, 0x51, 0x52, 0x54
        /*001b*/ 	.byte	0x00
.L_1:


//--------------------- .nv.constant0.triton_poi_fused__native_batch_norm_legit_no_training_relu_4 --------------------------
	.section	.nv.constant0.triton_poi_fused__native_batch_norm_legit_no_training_relu_4,"a",@progbits
	.sectionflags	@""
	.align	4
.nv.constant0.triton_poi_fused__native_batch_norm_legit_no_training_relu_4:
	.zero		580
